//
// Generated by NVIDIA NVVM Compiler
//
// Compiler Build ID: CL-36424714
// Cuda compilation tools, release 13.0, V13.0.88
// Based on NVVM 20.0.0
//

.version 9.0
.target sm_100
.address_size 64

	// .globl	_Z4testyj
.global .align 4 .b8 precalc_xorwow_matrix[102400];
.global .align 4 .b8 precalc_xorwow_offset_matrix[102400];
.global .align 4 .b8 mrg32k3aM1[2304];
.global .align 4 .b8 mrg32k3aM2[2304];
.global .align 4 .b8 mrg32k3aM1SubSeq[2016];
.global .align 4 .b8 mrg32k3aM2SubSeq[2016];
.global .align 4 .b8 mrg32k3aM1Seq[2304];
.global .align 4 .b8 mrg32k3aM2Seq[2304];
.const .align 8 .b8 __cr_lgamma_table[72];

.visible .entry _Z4testyj(
	.param .u64 _Z4testyj_param_0,
	.param .u32 _Z4testyj_param_1
)
{



}


// ===== COMPILED SASS (sm_100) =====

	.target	sm_100

	.elftype	@"ET_EXEC"


//--------------------- .note.nv.tkinfo           --------------------------
	.section	.note.nv.tkinfo,"",@"SHT_NOTE"
	.sectionflags	@"SHF_NOTE_NV_TKINFO"
	.tkinfo
        /*0018*/ 	.word	0x00000002
        /*0030*/ 	.string	""
        /*0030*/ 	.string	"ptxas"
        /*0030*/ 	.string	"Cuda compilation tools, release 13.0, V13.0.88"
        /*0030*/ 	.string	"Build cuda_13.0.r13.0/compiler.36424714_0"
        /*0030*/ 	.string	"-arch sm_100 -m 64 "



//--------------------- .note.nv.cuinfo           --------------------------
	.section	.note.nv.cuinfo,"",@"SHT_NOTE"
	.sectionflags	@"SHF_NOTE_NV_CUINFO"
        /*0018*/ 	.short	0x0002
        /*001a*/ 	.short	0x0064
        /*001c*/ 	.short	0x0082
	.zero		2


//--------------------- .nv.info                  --------------------------
	.section	.nv.info,"",@"SHT_CUDA_INFO"
	.align	4


	//----- nvinfo : EIATTR_REGCOUNT
	.align		4
        /*0000*/ 	.byte	0x04, 0x2f
        /*0002*/ 	.short	(.L_10 - .L_9)
	.align		4
.L_9:
        /*0004*/ 	.word	index@(_Z4testyj)
        /*0008*/ 	.word	0x00000004


	//----- nvinfo : EIATTR_FRAME_SIZE
	.align		4
.L_10:
        /*000c*/ 	.byte	0x04, 0x11
        /*000e*/ 	.short	(.L_12 - .L_11)
	.align		4
.L_11:
        /*0010*/ 	.word	index@(_Z4testyj)
        /*0014*/ 	.word	0x00000000


	//----- nvinfo : EIATTR_MIN_STACK_SIZE
	.align		4
.L_12:
        /*0018*/ 	.byte	0x04, 0x12
        /*001a*/ 	.short	(.L_14 - .L_13)
	.align		4
.L_13:
        /*001c*/ 	.word	index@(_Z4testyj)
        /*0020*/ 	.word	0x00000000
.L_14:


//--------------------- .nv.compat                --------------------------
	.section	.nv.compat,"",@"SHT_CUDA_COMPAT_INFO"
	.align	4
        /*0000*/ 	.byte	0x02, 0x09, 0x00, 0x00, 0x02, 0x02, 0x01, 0x00, 0x02, 0x05, 0x05, 0x00, 0x03, 0x07, 0x01, 0x01
        /*0010*/ 	.byte	0x02, 0x03, 0x00, 0x00, 0x02, 0x06, 0x01, 0x00, 0x04, 0x0b, 0x08, 0x00, 0x09, 0x00, 0x00, 0x00
        /*0020*/ 	.byte	0x00, 0x00, 0x00, 0x00


//--------------------- .nv.info._Z4testyj        --------------------------
	.section	.nv.info._Z4testyj,"",@"SHT_CUDA_INFO"
	.sectionflags	@""
	.align	4


	//----- nvinfo : EIATTR_CUDA_API_VERSION
	.align		4
        /*0000*/ 	.byte	0x04, 0x37
        /*0002*/ 	.short	(.L_16 - .L_15)
.L_15:
        /*0004*/ 	.word	0x00000082


	//----- nvinfo : EIATTR_KPARAM_INFO
	.align		4
.L_16:
        /*0008*/ 	.byte	0x04, 0x17
        /*000a*/ 	.short	(.L_18 - .L_17)
.L_17:
        /*000c*/ 	.word	0x00000000
        /*0010*/ 	.short	0x0001
        /*0012*/ 	.short	0x0008
        /*0014*/ 	.byte	0x00, 0xf0, 0x11, 0x00


	//----- nvinfo : EIATTR_KPARAM_INFO
	.align		4
.L_18:
        /*0018*/ 	.byte	0x04, 0x17
        /*001a*/ 	.short	(.L_20 - .L_19)
.L_19:
        /*001c*/ 	.word	0x00000000
        /*0020*/ 	.short	0x0000
        /*0022*/ 	.short	0x0000
        /*0024*/ 	.byte	0x00, 0xf0, 0x21, 0x00


	//----- nvinfo : EIATTR_SPARSE_MMA_MASK
	.align		4
.L_20:
        /*0028*/ 	.byte	0x03, 0x50
        /*002a*/ 	.short	0x0000


	//----- nvinfo : EIATTR_MAXREG_COUNT
	.align		4
        /*002c*/ 	.byte	0x03, 0x1b
        /*002e*/ 	.short	0x00ff


	//----- nvinfo : EIATTR_MERCURY_ISA_VERSION
	.align		4
        /*0030*/ 	.byte	0x03, 0x5f
        /*0032*/ 	.short	0x0101


	//----- nvinfo : EIATTR_VRC_CTA_INIT_COUNT
	.align		4
        /*0034*/ 	.byte	0x02, 0x4a
	.zero		1
	.zero		1


	//----- nvinfo : EIATTR_EXIT_INSTR_OFFSETS
	.align		4
        /*0038*/ 	.byte	0x04, 0x1c
        /*003a*/ 	.short	(.L_22 - .L_21)


	//   ....[0]....
.L_21:
        /*003c*/ 	.word	0x00000010


	//----- nvinfo : EIATTR_CBANK_PARAM_SIZE
	.align		4
.L_22:
        /*0040*/ 	.byte	0x03, 0x19
        /*0042*/ 	.short	0x000c


	//----- nvinfo : EIATTR_PARAM_CBANK
	.align		4
        /*0044*/ 	.byte	0x04, 0x0a
        /*0046*/ 	.short	(.L_24 - .L_23)
	.align		4
.L_23:
        /*0048*/ 	.word	index@(.nv.constant0._Z4testyj)
        /*004c*/ 	.short	0x0380
        /*004e*/ 	.short	0x000c


	//----- nvinfo : EIATTR_SW_WAR
	.align		4
.L_24:
        /*0050*/ 	.byte	0x04, 0x36
        /*0052*/ 	.short	(.L_26 - .L_25)
.L_25:
        /*0054*/ 	.word	0x00000008
.L_26:


//--------------------- .nv.callgraph             --------------------------
	.section	.nv.callgraph,"",@"SHT_CUDA_CALLGRAPH"
	.align	4
	.sectionentsize	8
	.align		4
        /*0000*/ 	.word	0x00000000
	.align		4
        /*0004*/ 	.word	0xffffffff
	.align		4
        /*0008*/ 	.word	0x00000000
	.align		4
        /*000c*/ 	.word	0xfffffffe
	.align		4
        /*0010*/ 	.word	0x00000000
	.align		4
        /*0014*/ 	.word	0xfffffffd
	.align		4
        /*0018*/ 	.word	0x00000000
	.align		4
        /*001c*/ 	.word	0xfffffffc


//--------------------- .nv.constant4             --------------------------
	.section	.nv.constant4,"a",@progbits
	.align	8
	.align		8
.nv.constant4:
        /*0000*/ 	.dword	precalc_xorwow_matrix
	.align		8
        /*0008*/ 	.dword	precalc_xorwow_offset_matrix
	.align		8
        /*0010*/ 	.dword	mrg32k3aM1
	.align		8
        /*0018*/ 	.dword	mrg32k3aM2
	.align		8
        /*0020*/ 	.dword	mrg32k3aM1SubSeq
	.align		8
        /*0028*/ 	.dword	mrg32k3aM2SubSeq
	.align		8
        /*0030*/ 	.dword	mrg32k3aM1Seq
	.align		8
        /*0038*/ 	.dword	mrg32k3aM2Seq


//--------------------- .nv.constant3             --------------------------
	.section	.nv.constant3,"a",@progbits
	.align	8
.nv.constant3:
	.type		__cr_lgamma_table,@object
	.size		__cr_lgamma_table,(.L_8 - __cr_lgamma_table)
__cr_lgamma_table:
        /*0000*/ 	.byte	0x00, 0x00, 0x00, 0x00, 0x00, 0x00, 0x00, 0x00, 0x00, 0x00, 0x00, 0x00, 0x00, 0x00, 0x00, 0x00
        /*0010*/ 	.byte	0xef, 0x39, 0xfa, 0xfe, 0x42, 0x2e, 0xe6, 0x3f, 0x02, 0x20, 0x2a, 0xfa, 0x0b, 0xab, 0xfc, 0x3f
        /*0020*/ 	.byte	0xf9, 0x2c, 0x92, 0x7c, 0xa7, 0x6c, 0x09, 0x40, 0xc9, 0x79, 0x44, 0x3c, 0x64, 0x26, 0x13, 0x40
        /*0030*/ 	.byte	0xca, 0x01, 0xcf, 0x3a, 0x27, 0x51, 0x1a, 0x40, 0x30, 0xcc, 0x2d, 0xf3, 0xe1, 0x0c, 0x21, 0x40
        /*0040*/ 	.byte	0x0d, 0xb7, 0xfc, 0x82, 0x8e, 0x35, 0x25, 0x40
.L_8:


//--------------------- .text._Z4testyj           --------------------------
	.section	.text._Z4testyj,"ax",@progbits
	.align	128
        .global         _Z4testyj
        .type           _Z4testyj,@function
        .size           _Z4testyj,(.L_x_1 - _Z4testyj)
        .other          _Z4testyj,@"STO_CUDA_ENTRY STV_DEFAULT"
_Z4testyj:
.text._Z4testyj:
[----:B------:R-:W-:Y:S01]  /*0000*/  LDC R1, c[0x0][0x37c] ;  /* 0x0000df00ff017b82 */ /* 0x000fe20000000800 */
[----:B------:R-:W-:Y:S05]  /*0010*/  EXIT ;  /* 0x000000000000794d */ /* 0x000fea0003800000 */
.L_x_0:
[----:B------:R-:W-:-:S00]  /*0020*/  BRA `(.L_x_0) ;  /* 0xfffffffc00fc7947 */ /* 0x000fc0000383ffff */
[----:B------:R-:W-:-:S00]  /*0030*/  NOP ;  /* 0x0000000000007918 */ /* 0x000fc00000000000 */
        /* <DEDUP_REMOVED lines=12> */
.L_x_1:


//--------------------- .nv.global.init           --------------------------
	.section	.nv.global.init,"aw",@progbits
	.align	4
.nv.global.init:
	.type		mrg32k3aM1SubSeq,@object
	.size		mrg32k3aM1SubSeq,(mrg32k3aM2SubSeq - mrg32k3aM1SubSeq)
mrg32k3aM1SubSeq:
        /*0000*/ 	.byte	0x0b, 0xcc, 0xee, 0x04, 0x73, 0x29, 0x8b, 0x6f, 0xf6, 0x53, 0x03, 0xf6, 0x23, 0xf6, 0xea, 0xda
        /* <DEDUP_REMOVED lines=125> */
	.type		mrg32k3aM2SubSeq,@object
	.size		mrg32k3aM2SubSeq,(mrg32k3aM1 - mrg32k3aM2SubSeq)
mrg32k3aM2SubSeq:
        /* <DEDUP_REMOVED lines=126> */
	.type		mrg32k3aM1,@object
	.size		mrg32k3aM1,(mrg32k3aM1Seq - mrg32k3aM1)
mrg32k3aM1:
        /* <DEDUP_REMOVED lines=144> */
	.type		mrg32k3aM1Seq,@object
	.size		mrg32k3aM1Seq,(mrg32k3aM2 - mrg32k3aM1Seq)
mrg32k3aM1Seq:
        /* <DEDUP_REMOVED lines=144> */
	.type		mrg32k3aM2,@object
	.size		mrg32k3aM2,(mrg32k3aM2Seq - mrg32k3aM2)
mrg32k3aM2:
        /* <DEDUP_REMOVED lines=144> */
	.type		mrg32k3aM2Seq,@object
	.size		mrg32k3aM2Seq,(precalc_xorwow_matrix - mrg32k3aM2Seq)
mrg32k3aM2Seq:
        /* <DEDUP_REMOVED lines=144> */
	.type		precalc_xorwow_matrix,@object
	.size		precalc_xorwow_matrix,(precalc_xorwow_offset_matrix - precalc_xorwow_matrix)
precalc_xorwow_matrix:
        /* <DEDUP_REMOVED lines=6400> */
	.type		precalc_xorwow_offset_matrix,@object
	.size		precalc_xorwow_offset_matrix,(.L_1 - precalc_xorwow_offset_matrix)
precalc_xorwow_offset_matrix:
        /* <DEDUP_REMOVED lines=6400> */
.L_1:


//--------------------- .nv.shared.reserved.0     --------------------------
	.section	.nv.shared.reserved.0,"aw",@nobits
	.weak		__nv_reservedSMEM_offset_0_alias
	.size		__nv_reservedSMEM_offset_0_alias, 0, 64
	.other		__nv_reservedSMEM_offset_0_alias,@"STO_CUDA_RESERVED_SHARED STV_DEFAULT"
__nv_reservedSMEM_offset_0_alias:
	.zero		0
	.zero		64


//--------------------- .nv.constant0._Z4testyj   --------------------------
	.section	.nv.constant0._Z4testyj,"a",@progbits
	.sectionflags	@""
	.align	4
.nv.constant0._Z4testyj:
	.zero		908


//--------------------- SYMBOLS --------------------------

	.type		.nv.reservedSmem.offset0,@object
	.size		.nv.reservedSmem.offset0,0x4
